//
// Generated by NVIDIA NVVM Compiler
//
// Compiler Build ID: CL-36424714
// Cuda compilation tools, release 13.0, V13.0.88
// Based on NVVM 20.0.0
//

.version 9.0
.target sm_100
.address_size 64

	// .globl	_Z26reference_gemm_relu_kernelPKfS0_S0_Pfmmm

.visible .entry _Z26reference_gemm_relu_kernelPKfS0_S0_Pfmmm(
	.param .u64 .ptr .align 1 _Z26reference_gemm_relu_kernelPKfS0_S0_Pfmmm_param_0,
	.param .u64 .ptr .align 1 _Z26reference_gemm_relu_kernelPKfS0_S0_Pfmmm_param_1,
	.param .u64 .ptr .align 1 _Z26reference_gemm_relu_kernelPKfS0_S0_Pfmmm_param_2,
	.param .u64 .ptr .align 1 _Z26reference_gemm_relu_kernelPKfS0_S0_Pfmmm_param_3,
	.param .u64 _Z26reference_gemm_relu_kernelPKfS0_S0_Pfmmm_param_4,
	.param .u64 _Z26reference_gemm_relu_kernelPKfS0_S0_Pfmmm_param_5,
	.param .u64 _Z26reference_gemm_relu_kernelPKfS0_S0_Pfmmm_param_6
)
{
	.reg .pred 	%p<13>;
	.reg .b32 	%r<9>;
	.reg .b32 	%f<71>;
	.reg .b64 	%rd<69>;

	ld.param.u64 	%rd27, [_Z26reference_gemm_relu_kernelPKfS0_S0_Pfmmm_param_0];
	ld.param.u64 	%rd28, [_Z26reference_gemm_relu_kernelPKfS0_S0_Pfmmm_param_1];
	ld.param.u64 	%rd29, [_Z26reference_gemm_relu_kernelPKfS0_S0_Pfmmm_param_4];
	ld.param.u64 	%rd25, [_Z26reference_gemm_relu_kernelPKfS0_S0_Pfmmm_param_5];
	ld.param.u64 	%rd26, [_Z26reference_gemm_relu_kernelPKfS0_S0_Pfmmm_param_6];
	cvta.to.global.u64 	%rd1, %rd28;
	cvta.to.global.u64 	%rd2, %rd27;
	mov.u32 	%r1, %ctaid.y;
	mov.u32 	%r2, %ntid.y;
	mov.u32 	%r3, %tid.y;
	mad.lo.s32 	%r4, %r1, %r2, %r3;
	cvt.u64.u32 	%rd3, %r4;
	mov.u32 	%r5, %ctaid.x;
	mov.u32 	%r6, %ntid.x;
	mov.u32 	%r7, %tid.x;
	mad.lo.s32 	%r8, %r5, %r6, %r7;
	cvt.u64.u32 	%rd4, %r8;
	setp.le.u64 	%p1, %rd29, %rd3;
	setp.le.u64 	%p2, %rd26, %rd4;
	or.pred  	%p3, %p1, %p2;
	@%p3 bra 	$L__BB0_14;
	setp.eq.s64 	%p4, %rd25, 0;
	mov.f32 	%f70, 0f00000000;
	@%p4 bra 	$L__BB0_13;
	mul.lo.s64 	%rd5, %rd25, %rd3;
	mul.lo.s64 	%rd6, %rd25, %rd4;
	and.b64  	%rd7, %rd25, 7;
	setp.lt.u64 	%p5, %rd25, 8;
	mov.f32 	%f70, 0f00000000;
	mov.b64 	%rd67, 0;
	@%p5 bra 	$L__BB0_5;
	and.b64  	%rd67, %rd25, -8;
	shl.b64 	%rd31, %rd5, 2;
	add.s64 	%rd32, %rd31, %rd2;
	add.s64 	%rd64, %rd32, 16;
	shl.b64 	%rd33, %rd6, 2;
	add.s64 	%rd34, %rd33, %rd1;
	add.s64 	%rd63, %rd34, 16;
	mov.f32 	%f70, 0f00000000;
	mov.u64 	%rd65, %rd67;
$L__BB0_4:
	.pragma "nounroll";
	ld.global.f32 	%f17, [%rd64+-16];
	ld.global.f32 	%f18, [%rd63+-16];
	fma.rn.f32 	%f19, %f17, %f18, %f70;
	ld.global.f32 	%f20, [%rd64+-12];
	ld.global.f32 	%f21, [%rd63+-12];
	fma.rn.f32 	%f22, %f20, %f21, %f19;
	ld.global.f32 	%f23, [%rd64+-8];
	ld.global.f32 	%f24, [%rd63+-8];
	fma.rn.f32 	%f25, %f23, %f24, %f22;
	ld.global.f32 	%f26, [%rd64+-4];
	ld.global.f32 	%f27, [%rd63+-4];
	fma.rn.f32 	%f28, %f26, %f27, %f25;
	ld.global.f32 	%f29, [%rd64];
	ld.global.f32 	%f30, [%rd63];
	fma.rn.f32 	%f31, %f29, %f30, %f28;
	ld.global.f32 	%f32, [%rd64+4];
	ld.global.f32 	%f33, [%rd63+4];
	fma.rn.f32 	%f34, %f32, %f33, %f31;
	ld.global.f32 	%f35, [%rd64+8];
	ld.global.f32 	%f36, [%rd63+8];
	fma.rn.f32 	%f37, %f35, %f36, %f34;
	ld.global.f32 	%f38, [%rd64+12];
	ld.global.f32 	%f39, [%rd63+12];
	fma.rn.f32 	%f70, %f38, %f39, %f37;
	add.s64 	%rd65, %rd65, -8;
	add.s64 	%rd64, %rd64, 32;
	add.s64 	%rd63, %rd63, 32;
	setp.ne.s64 	%p6, %rd65, 0;
	@%p6 bra 	$L__BB0_4;
$L__BB0_5:
	setp.eq.s64 	%p7, %rd7, 0;
	@%p7 bra 	$L__BB0_13;
	and.b64  	%rd18, %rd25, 3;
	setp.lt.u64 	%p8, %rd7, 4;
	@%p8 bra 	$L__BB0_8;
	add.s64 	%rd35, %rd67, %rd5;
	shl.b64 	%rd36, %rd35, 2;
	add.s64 	%rd37, %rd2, %rd36;
	ld.global.f32 	%f41, [%rd37];
	add.s64 	%rd38, %rd67, %rd6;
	shl.b64 	%rd39, %rd38, 2;
	add.s64 	%rd40, %rd1, %rd39;
	ld.global.f32 	%f42, [%rd40];
	fma.rn.f32 	%f43, %f41, %f42, %f70;
	ld.global.f32 	%f44, [%rd37+4];
	ld.global.f32 	%f45, [%rd40+4];
	fma.rn.f32 	%f46, %f44, %f45, %f43;
	ld.global.f32 	%f47, [%rd37+8];
	ld.global.f32 	%f48, [%rd40+8];
	fma.rn.f32 	%f49, %f47, %f48, %f46;
	ld.global.f32 	%f50, [%rd37+12];
	ld.global.f32 	%f51, [%rd40+12];
	fma.rn.f32 	%f70, %f50, %f51, %f49;
	add.s64 	%rd67, %rd67, 4;
$L__BB0_8:
	setp.eq.s64 	%p9, %rd18, 0;
	@%p9 bra 	$L__BB0_13;
	setp.eq.s64 	%p10, %rd18, 1;
	@%p10 bra 	$L__BB0_11;
	add.s64 	%rd41, %rd67, %rd5;
	shl.b64 	%rd42, %rd41, 2;
	add.s64 	%rd43, %rd2, %rd42;
	ld.global.f32 	%f53, [%rd43];
	add.s64 	%rd44, %rd67, %rd6;
	shl.b64 	%rd45, %rd44, 2;
	add.s64 	%rd46, %rd1, %rd45;
	ld.global.f32 	%f54, [%rd46];
	fma.rn.f32 	%f55, %f53, %f54, %f70;
	ld.global.f32 	%f56, [%rd43+4];
	ld.global.f32 	%f57, [%rd46+4];
	fma.rn.f32 	%f70, %f56, %f57, %f55;
	add.s64 	%rd67, %rd67, 2;
$L__BB0_11:
	and.b64  	%rd47, %rd25, 1;
	setp.eq.b64 	%p11, %rd47, 1;
	not.pred 	%p12, %p11;
	@%p12 bra 	$L__BB0_13;
	add.s64 	%rd48, %rd67, %rd5;
	shl.b64 	%rd49, %rd48, 2;
	add.s64 	%rd50, %rd2, %rd49;
	ld.global.f32 	%f58, [%rd50];
	add.s64 	%rd51, %rd67, %rd6;
	shl.b64 	%rd52, %rd51, 2;
	add.s64 	%rd53, %rd1, %rd52;
	ld.global.f32 	%f59, [%rd53];
	fma.rn.f32 	%f70, %f58, %f59, %f70;
$L__BB0_13:
	ld.param.u64 	%rd62, [_Z26reference_gemm_relu_kernelPKfS0_S0_Pfmmm_param_3];
	ld.param.u64 	%rd61, [_Z26reference_gemm_relu_kernelPKfS0_S0_Pfmmm_param_2];
	cvta.to.global.u64 	%rd54, %rd61;
	shl.b64 	%rd55, %rd4, 2;
	add.s64 	%rd56, %rd54, %rd55;
	ld.global.f32 	%f60, [%rd56];
	add.f32 	%f61, %f70, %f60;
	max.f32 	%f62, %f61, 0f00000000;
	mad.lo.s64 	%rd57, %rd26, %rd3, %rd4;
	cvta.to.global.u64 	%rd58, %rd62;
	shl.b64 	%rd59, %rd57, 2;
	add.s64 	%rd60, %rd58, %rd59;
	st.global.f32 	[%rd60], %f62;
$L__BB0_14:
	ret;

}


// ===== COMPILED SASS (sm_100) =====

	.target	sm_100

	.elftype	@"ET_EXEC"


//--------------------- .note.nv.tkinfo           --------------------------
	.section	.note.nv.tkinfo,"",@"SHT_NOTE"
	.sectionflags	@"SHF_NOTE_NV_TKINFO"
	.tkinfo
        /*0018*/ 	.word	0x00000002
        /*0030*/ 	.string	""
        /*0030*/ 	.string	"ptxas"
        /*0030*/ 	.string	"Cuda compilation tools, release 13.0, V13.0.88"
        /*0030*/ 	.string	"Build cuda_13.0.r13.0/compiler.36424714_0"
        /*0030*/ 	.string	"-arch sm_100 -m 64 "



//--------------------- .note.nv.cuinfo           --------------------------
	.section	.note.nv.cuinfo,"",@"SHT_NOTE"
	.sectionflags	@"SHF_NOTE_NV_CUINFO"
        /*0018*/ 	.short	0x0002
        /*001a*/ 	.short	0x0064
        /*001c*/ 	.short	0x0082
	.zero		2


//--------------------- .nv.info                  --------------------------
	.section	.nv.info,"",@"SHT_CUDA_INFO"
	.align	4


	//----- nvinfo : EIATTR_REGCOUNT
	.align		4
        /*0000*/ 	.byte	0x04, 0x2f
        /*0002*/ 	.short	(.L_1 - .L_0)
	.align		4
.L_0:
        /*0004*/ 	.word	index@(_Z26reference_gemm_relu_kernelPKfS0_S0_Pfmmm)
        /*0008*/ 	.word	0x0000001e


	//----- nvinfo : EIATTR_FRAME_SIZE
	.align		4
.L_1:
        /*000c*/ 	.byte	0x04, 0x11
        /*000e*/ 	.short	(.L_3 - .L_2)
	.align		4
.L_2:
        /*0010*/ 	.word	index@(_Z26reference_gemm_relu_kernelPKfS0_S0_Pfmmm)
        /*0014*/ 	.word	0x00000000


	//----- nvinfo : EIATTR_MIN_STACK_SIZE
	.align		4
.L_3:
        /*0018*/ 	.byte	0x04, 0x12
        /*001a*/ 	.short	(.L_5 - .L_4)
	.align		4
.L_4:
        /*001c*/ 	.word	index@(_Z26reference_gemm_relu_kernelPKfS0_S0_Pfmmm)
        /*0020*/ 	.word	0x00000000
.L_5:


//--------------------- .nv.compat                --------------------------
	.section	.nv.compat,"",@"SHT_CUDA_COMPAT_INFO"
	.align	4
        /*0000*/ 	.byte	0x02, 0x09, 0x00, 0x00, 0x02, 0x02, 0x01, 0x00, 0x02, 0x05, 0x05, 0x00, 0x03, 0x07, 0x01, 0x01
        /*0010*/ 	.byte	0x02, 0x03, 0x00, 0x00, 0x02, 0x06, 0x01, 0x00, 0x04, 0x0b, 0x08, 0x00, 0x09, 0x00, 0x00, 0x00
        /*0020*/ 	.byte	0x00, 0x00, 0x00, 0x00


//--------------------- .nv.info._Z26reference_gemm_relu_kernelPKfS0_S0_Pfmmm --------------------------
	.section	.nv.info._Z26reference_gemm_relu_kernelPKfS0_S0_Pfmmm,"",@"SHT_CUDA_INFO"
	.sectionflags	@""
	.align	4


	//----- nvinfo : EIATTR_CUDA_API_VERSION
	.align		4
        /*0000*/ 	.byte	0x04, 0x37
        /*0002*/ 	.short	(.L_7 - .L_6)
.L_6:
        /*0004*/ 	.word	0x00000082


	//----- nvinfo : EIATTR_KPARAM_INFO
	.align		4
.L_7:
        /*0008*/ 	.byte	0x04, 0x17
        /*000a*/ 	.short	(.L_9 - .L_8)
.L_8:
        /*000c*/ 	.word	0x00000000
        /*0010*/ 	.short	0x0006
        /*0012*/ 	.short	0x0030
        /*0014*/ 	.byte	0x00, 0xf0, 0x21, 0x00


	//----- nvinfo : EIATTR_KPARAM_INFO
	.align		4
.L_9:
        /*0018*/ 	.byte	0x04, 0x17
        /*001a*/ 	.short	(.L_11 - .L_10)
.L_10:
        /*001c*/ 	.word	0x00000000
        /*0020*/ 	.short	0x0005
        /*0022*/ 	.short	0x0028
        /*0024*/ 	.byte	0x00, 0xf0, 0x21, 0x00


	//----- nvinfo : EIATTR_KPARAM_INFO
	.align		4
.L_11:
        /*0028*/ 	.byte	0x04, 0x17
        /*002a*/ 	.short	(.L_13 - .L_12)
.L_12:
        /*002c*/ 	.word	0x00000000
        /*0030*/ 	.short	0x0004
        /*0032*/ 	.short	0x0020
        /*0034*/ 	.byte	0x00, 0xf0, 0x21, 0x00


	//----- nvinfo : EIATTR_KPARAM_INFO
	.align		4
.L_13:
        /*0038*/ 	.byte	0x04, 0x17
        /*003a*/ 	.short	(.L_15 - .L_14)
.L_14:
        /*003c*/ 	.word	0x00000000
        /*0040*/ 	.short	0x0003
        /*0042*/ 	.short	0x0018
        /*0044*/ 	.byte	0x00, 0xf5, 0x21, 0x00


	//----- nvinfo : EIATTR_KPARAM_INFO
	.align		4
.L_15:
        /*0048*/ 	.byte	0x04, 0x17
        /*004a*/ 	.short	(.L_17 - .L_16)
.L_16:
        /*004c*/ 	.word	0x00000000
        /*0050*/ 	.short	0x0002
        /*0052*/ 	.short	0x0010
        /*0054*/ 	.byte	0x00, 0xf5, 0x21, 0x00


	//----- nvinfo : EIATTR_KPARAM_INFO
	.align		4
.L_17:
        /*0058*/ 	.byte	0x04, 0x17
        /*005a*/ 	.short	(.L_19 - .L_18)
.L_18:
        /*005c*/ 	.word	0x00000000
        /*0060*/ 	.short	0x0001
        /*0062*/ 	.short	0x0008
        /*0064*/ 	.byte	0x00, 0xf5, 0x21, 0x00


	//----- nvinfo : EIATTR_KPARAM_INFO
	.align		4
.L_19:
        /*0068*/ 	.byte	0x04, 0x17
        /*006a*/ 	.short	(.L_21 - .L_20)
.L_20:
        /*006c*/ 	.word	0x00000000
        /*0070*/ 	.short	0x0000
        /*0072*/ 	.short	0x0000
        /*0074*/ 	.byte	0x00, 0xf5, 0x21, 0x00


	//----- nvinfo : EIATTR_SPARSE_MMA_MASK
	.align		4
.L_21:
        /*0078*/ 	.byte	0x03, 0x50
        /*007a*/ 	.short	0x0000


	//----- nvinfo : EIATTR_MAXREG_COUNT
	.align		4
        /*007c*/ 	.byte	0x03, 0x1b
        /*007e*/ 	.short	0x00ff


	//----- nvinfo : EIATTR_MERCURY_ISA_VERSION
	.align		4
        /*0080*/ 	.byte	0x03, 0x5f
        /*0082*/ 	.short	0x0101


	//----- nvinfo : EIATTR_VRC_CTA_INIT_COUNT
	.align		4
        /*0084*/ 	.byte	0x02, 0x4a
	.zero		1
	.zero		1


	//----- nvinfo : EIATTR_EXIT_INSTR_OFFSETS
	.align		4
        /*0088*/ 	.byte	0x04, 0x1c
        /*008a*/ 	.short	(.L_23 - .L_22)


	//   ....[0]....
.L_22:
        /*008c*/ 	.word	0x000000f0


	//   ....[1]....
        /*0090*/ 	.word	0x00000a40


	//----- nvinfo : EIATTR_CBANK_PARAM_SIZE
	.align		4
.L_23:
        /*0094*/ 	.byte	0x03, 0x19
        /*0096*/ 	.short	0x0038


	//----- nvinfo : EIATTR_PARAM_CBANK
	.align		4
        /*0098*/ 	.byte	0x04, 0x0a
        /*009a*/ 	.short	(.L_25 - .L_24)
	.align		4
.L_24:
        /*009c*/ 	.word	index@(.nv.constant0._Z26reference_gemm_relu_kernelPKfS0_S0_Pfmmm)
        /*00a0*/ 	.short	0x0380
        /*00a2*/ 	.short	0x0038


	//----- nvinfo : EIATTR_SW_WAR
	.align		4
.L_25:
        /*00a4*/ 	.byte	0x04, 0x36
        /*00a6*/ 	.short	(.L_27 - .L_26)
.L_26:
        /*00a8*/ 	.word	0x00000008
.L_27:


//--------------------- .nv.callgraph             --------------------------
	.section	.nv.callgraph,"",@"SHT_CUDA_CALLGRAPH"
	.align	4
	.sectionentsize	8
	.align		4
        /*0000*/ 	.word	0x00000000
	.align		4
        /*0004*/ 	.word	0xffffffff
	.align		4
        /*0008*/ 	.word	0x00000000
	.align		4
        /*000c*/ 	.word	0xfffffffe
	.align		4
        /*0010*/ 	.word	0x00000000
	.align		4
        /*0014*/ 	.word	0xfffffffd
	.align		4
        /*0018*/ 	.word	0x00000000
	.align		4
        /*001c*/ 	.word	0xfffffffc


//--------------------- .text._Z26reference_gemm_relu_kernelPKfS0_S0_Pfmmm --------------------------
	.section	.text._Z26reference_gemm_relu_kernelPKfS0_S0_Pfmmm,"ax",@progbits
	.align	128
        .global         _Z26reference_gemm_relu_kernelPKfS0_S0_Pfmmm
        .type           _Z26reference_gemm_relu_kernelPKfS0_S0_Pfmmm,@function
        .size           _Z26reference_gemm_relu_kernelPKfS0_S0_Pfmmm,(.L_x_5 - _Z26reference_gemm_relu_kernelPKfS0_S0_Pfmmm)
        .other          _Z26reference_gemm_relu_kernelPKfS0_S0_Pfmmm,@"STO_CUDA_ENTRY STV_DEFAULT"
_Z26reference_gemm_relu_kernelPKfS0_S0_Pfmmm:
.text._Z26reference_gemm_relu_kernelPKfS0_S0_Pfmmm:
[----:B------:R-:W-:Y:S01]  /*0000*/  LDC R1, c[0x0][0x37c] ;  /* 0x0000df00ff017b82 */ /* 0x000fe20000000800 */
[----:B------:R-:W0:Y:S07]  /*0010*/  S2R R3, SR_TID.X ;  /* 0x0000000000037919 */ /* 0x000e2e0000002100 */
[----:B------:R-:W1:Y:S01]  /*0020*/  LDC R13, c[0x0][0x364] ;  /* 0x0000d900ff0d7b82 */ /* 0x000e620000000800 */
[----:B------:R-:W2:Y:S01]  /*0030*/  LDCU.64 UR6, c[0x0][0x3b0] ;  /* 0x00007600ff0677ac */ /* 0x000ea20008000a00 */
[----:B------:R-:W1:Y:S01]  /*0040*/  S2R R0, SR_TID.Y ;  /* 0x0000000000007919 */ /* 0x000e620000002200 */
[----:B------:R-:W3:Y:S05]  /*0050*/  LDCU.64 UR8, c[0x0][0x3a0] ;  /* 0x00007400ff0877ac */ /* 0x000eea0008000a00 */
[----:B------:R-:W0:Y:S08]  /*0060*/  S2UR UR5, SR_CTAID.X ;  /* 0x00000000000579c3 */ /* 0x000e300000002500 */
[----:B------:R-:W0:Y:S08]  /*0070*/  LDC R2, c[0x0][0x360] ;  /* 0x0000d800ff027b82 */ /* 0x000e300000000800 */
[----:B------:R-:W1:Y:S01]  /*0080*/  S2UR UR4, SR_CTAID.Y ;  /* 0x00000000000479c3 */ /* 0x000e620000002600 */
[----:B0-----:R-:W-:-:S05]  /*0090*/  IMAD R2, R2, UR5, R3 ;  /* 0x0000000502027c24 */ /* 0x001fca000f8e0203 */
[----:B--2---:R-:W-:Y:S01]  /*00a0*/  ISETP.GE.U32.AND P0, PT, R2, UR6, PT ;  /* 0x0000000602007c0c */ /* 0x004fe2000bf06070 */
[----:B-1----:R-:W-:-:S03]  /*00b0*/  IMAD R13, R13, UR4, R0 ;  /* 0x000000040d0d7c24 */ /* 0x002fc6000f8e0200 */
[----:B------:R-:W-:Y:S02]  /*00c0*/  ISETP.GE.U32.AND.EX P0, PT, RZ, UR7, PT, P0 ;  /* 0x00000007ff007c0c */ /* 0x000fe4000bf06100 */
[----:B---3--:R-:W-:-:S04]  /*00d0*/  ISETP.GE.U32.AND P1, PT, R13, UR8, PT ;  /* 0x000000080d007c0c */ /* 0x008fc8000bf26070 */
[----:B------:R-:W-:-:S13]  /*00e0*/  ISETP.GE.U32.OR.EX P0, PT, RZ, UR9, P0, P1 ;  /* 0x00000009ff007c0c */ /* 0x000fda0008706510 */
[----:B------:R-:W-:Y:S05]  /*00f0*/  @P0 EXIT ;  /* 0x000000000000094d */ /* 0x000fea0003800000 */
[----:B------:R-:W0:Y:S01]  /*0100*/  LDC.64 R20, c[0x0][0x3a8] ;  /* 0x0000ea00ff147b82 */ /* 0x000e220000000a00 */
[----:B------:R-:W1:Y:S01]  /*0110*/  LDCU.64 UR4, c[0x0][0x358] ;  /* 0x00006b00ff0477ac */ /* 0x000e620008000a00 */
[----:B------:R-:W-:Y:S01]  /*0120*/  IMAD.MOV.U32 R8, RZ, RZ, RZ ;  /* 0x000000ffff087224 */ /* 0x000fe200078e00ff */
[----:B0-----:R-:W-:-:S04]  /*0130*/  ISETP.NE.U32.AND P0, PT, R20, RZ, PT ;  /* 0x000000ff1400720c */ /* 0x001fc80003f05070 */
[----:B------:R-:W-:-:S13]  /*0140*/  ISETP.NE.AND.EX P0, PT, R21, RZ, PT, P0 ;  /* 0x000000ff1500720c */ /* 0x000fda0003f05300 */
[----:B-1----:R-:W-:Y:S05]  /*0150*/  @!P0 BRA `(.L_x_0) ;  /* 0x0000000800088947 */ /* 0x002fea0003800000 */
[C---:B------:R-:W-:Y:S01]  /*0160*/  ISETP.GE.U32.AND P1, PT, R20.reuse, 0x8, PT ;  /* 0x000000081400780c */ /* 0x040fe20003f26070 */
[-C--:B------:R-:W-:Y:S01]  /*0170*/  IMAD.WIDE.U32 R4, R13, R20.reuse, RZ ;  /* 0x000000140d047225 */ /* 0x080fe200078e00ff */
[----:B------:R-:W-:Y:S02]  /*0180*/  LOP3.LUT R24, R20, 0x7, RZ, 0xc0, !PT ;  /* 0x0000000714187812 */ /* 0x000fe400078ec0ff */
[----:B------:R-:W-:Y:S01]  /*0190*/  ISETP.GE.U32.AND.EX P1, PT, R21, RZ, PT, P1 ;  /* 0x000000ff1500720c */ /* 0x000fe20003f26110 */
[----:B------:R-:W-:Y:S01]  /*01a0*/  IMAD.WIDE.U32 R6, R2, R20, RZ ;  /* 0x0000001402067225 */ /* 0x000fe200078e00ff */
[----:B------:R-:W-:-:S03]  /*01b0*/  ISETP.NE.U32.AND P0, PT, R24, RZ, PT ;  /* 0x000000ff1800720c */ /* 0x000fc60003f05070 */
[-C--:B------:R-:W-:Y:S01]  /*01c0*/  IMAD R9, R13, R21.reuse, R5 ;  /* 0x000000150d097224 */ /* 0x080fe200078e0205 */
[----:B------:R-:W-:Y:S01]  /*01d0*/  ISETP.NE.AND.EX P0, PT, RZ, RZ, PT, P0 ;  /* 0x000000ffff00720c */ /* 0x000fe20003f05300 */
[----:B------:R-:W-:Y:S02]  /*01e0*/  IMAD.MOV.U32 R8, RZ, RZ, RZ ;  /* 0x000000ffff087224 */ /* 0x000fe400078e00ff */
[----:B------:R-:W-:Y:S02]  /*01f0*/  IMAD.MOV.U32 R11, RZ, RZ, RZ ;  /* 0x000000ffff0b7224 */ /* 0x000fe400078e00ff */
[----:B------:R-:W-:Y:S02]  /*0200*/  IMAD.MOV.U32 R0, RZ, RZ, RZ ;  /* 0x000000ffff007224 */ /* 0x000fe400078e00ff */
[----:B------:R-:W-:Y:S01]  /*0210*/  IMAD R21, R2, R21, R7 ;  /* 0x0000001502157224 */ /* 0x000fe200078e0207 */
[----:B------:R-:W-:Y:S06]  /*0220*/  @!P1 BRA `(.L_x_1) ;  /* 0x0000000000c89947 */ /* 0x000fec0003800000 */
[----:B------:R-:W0:Y:S01]  /*0230*/  LDCU.128 UR8, c[0x0][0x380] ;  /* 0x00007000ff0877ac */ /* 0x000e220008000c00 */
[----:B------:R-:W1:Y:S01]  /*0240*/  LDC R0, c[0x0][0x3ac] ;  /* 0x0000eb00ff007b82 */ /* 0x000e620000000800 */
[----:B------:R-:W-:Y:S01]  /*0250*/  LOP3.LUT R11, R20, 0xfffffff8, RZ, 0xc0, !PT ;  /* 0xfffffff8140b7812 */ /* 0x000fe200078ec0ff */
[----:B------:R-:W-:-:S04]  /*0260*/  IMAD.MOV.U32 R8, RZ, RZ, RZ ;  /* 0x000000ffff087224 */ /* 0x000fc800078e00ff */
[----:B------:R-:W-:Y:S01]  /*0270*/  IMAD.MOV.U32 R12, RZ, RZ, R11 ;  /* 0x000000ffff0c7224 */ /* 0x000fe200078e000b */
[----:B0-----:R-:W-:Y:S02]  /*0280*/  LEA R19, P1, R4, UR8, 0x2 ;  /* 0x0000000804137c11 */ /* 0x001fe4000f8210ff */
[----:B------:R-:W-:Y:S02]  /*0290*/  LEA R18, P2, R6, UR10, 0x2 ;  /* 0x0000000a06127c11 */ /* 0x000fe4000f8410ff */
[----:B------:R-:W-:Y:S02]  /*02a0*/  LEA.HI.X R26, R4, UR9, R9, 0x2, P1 ;  /* 0x00000009041a7c11 */ /* 0x000fe400088f1409 */
[----:B------:R-:W-:Y:S01]  /*02b0*/  IADD3 R19, P1, PT, R19, 0x10, RZ ;  /* 0x0000001013137810 */ /* 0x000fe20007f3e0ff */
[----:B-1----:R-:W-:Y:S01]  /*02c0*/  IMAD.MOV.U32 R10, RZ, RZ, R0 ;  /* 0x000000ffff0a7224 */ /* 0x002fe200078e0000 */
[----:B------:R-:W-:Y:S02]  /*02d0*/  IADD3 R18, P3, PT, R18, 0x10, RZ ;  /* 0x0000001012127810 */ /* 0x000fe40007f7e0ff */
[----:B------:R-:W-:Y:S01]  /*02e0*/  LEA.HI.X R17, R6, UR11, R21, 0x2, P2 ;  /* 0x0000000b06117c11 */ /* 0x000fe200090f1415 */
[----:B------:R-:W-:-:S04]  /*02f0*/  IMAD.X R26, RZ, RZ, R26, P1 ;  /* 0x000000ffff1a7224 */ /* 0x000fc800008e061a */
[----:B------:R-:W-:-:S07]  /*0300*/  IMAD.X R17, RZ, RZ, R17, P3 ;  /* 0x000000ffff117224 */ /* 0x000fce00018e0611 */
.L_x_2:
[----:B------:R-:W-:Y:S02]  /*0310*/  IMAD.MOV.U32 R14, RZ, RZ, R19 ;  /* 0x000000ffff0e7224 */ /* 0x000fe400078e0013 */
[----:B------:R-:W-:Y:S02]  /*0320*/  IMAD.MOV.U32 R15, RZ, RZ, R26 ;  /* 0x000000ffff0f7224 */ /* 0x000fe400078e001a */
[----:B------:R-:W-:-:S03]  /*0330*/  IMAD.MOV.U32 R16, RZ, RZ, R18 ;  /* 0x000000ffff107224 */ /* 0x000fc600078e0012 */
[----:B------:R-:W2:Y:S04]  /*0340*/  LDG.E R23, desc[UR4][R14.64+-0x10] ;  /* 0xfffff0040e177981 */ /* 0x000ea8000c1e1900 */
[----:B------:R-:W2:Y:S04]  /*0350*/  LDG.E R22, desc[UR4][R16.64+-0x10] ;  /* 0xfffff00410167981 */ /* 0x000ea8000c1e1900 */
[----:B------:R-:W3:Y:S04]  /*0360*/  LDG.E R25, desc[UR4][R14.64+-0xc] ;  /* 0xfffff4040e197981 */ /* 0x000ee8000c1e1900 */
[----:B------:R-:W3:Y:S04]  /*0370*/  LDG.E R26, desc[UR4][R16.64+-0xc] ;  /* 0xfffff404101a7981 */ /* 0x000ee8000c1e1900 */
[----:B------:R-:W4:Y:S04]  /*0380*/  LDG.E R18, desc[UR4][R14.64+-0x8] ;  /* 0xfffff8040e127981 */ /* 0x000f28000c1e1900 */
[----:B------:R-:W4:Y:S01]  /*0390*/  LDG.E R19, desc[UR4][R16.64+-0x8] ;  /* 0xfffff80410137981 */ /* 0x000f22000c1e1900 */
[----:B--2---:R-:W-:-:S03]  /*03a0*/  FFMA R22, R23, R22, R8 ;  /* 0x0000001617167223 */ /* 0x004fc60000000008 */
[----:B------:R-:W2:Y:S04]  /*03b0*/  LDG.E R8, desc[UR4][R14.64+-0x4] ;  /* 0xfffffc040e087981 */ /* 0x000ea8000c1e1900 */
[----:B------:R-:W2:Y:S01]  /*03c0*/  LDG.E R23, desc[UR4][R16.64+-0x4] ;  /* 0xfffffc0410177981 */ /* 0x000ea2000c1e1900 */
[----:B---3--:R-:W-:-:S03]  /*03d0*/  FFMA R27, R25, R26, R22 ;  /* 0x0000001a191b7223 */ /* 0x008fc60000000016 */
[----:B------:R-:W3:Y:S04]  /*03e0*/  LDG.E R22, desc[UR4][R14.64] ;  /* 0x000000040e167981 */ /* 0x000ee8000c1e1900 */
[----:B------:R-:W3:Y:S01]  /*03f0*/  LDG.E R25, desc[UR4][R16.64] ;  /* 0x0000000410197981 */ /* 0x000ee2000c1e1900 */
[----:B----4-:R-:W-:-:S03]  /*0400*/  FFMA R27, R18, R19, R27 ;  /* 0x00000013121b7223 */ /* 0x010fc6000000001b */
[----:B------:R-:W4:Y:S04]  /*0410*/  LDG.E R18, desc[UR4][R14.64+0x4] ;  /* 0x000004040e127981 */ /* 0x000f28000c1e1900 */
[----:B------:R-:W4:Y:S01]  /*0420*/  LDG.E R19, desc[UR4][R16.64+0x4] ;  /* 0x0000040410137981 */ /* 0x000f22000c1e1900 */
[----:B------:R-:W-:Y:S01]  /*0430*/  IADD3 R12, P1, PT, R12, -0x8, RZ ;  /* 0xfffffff80c0c7810 */ /* 0x000fe20007f3e0ff */
[----:B--2---:R-:W-:Y:S02]  /*0440*/  FFMA R27, R8, R23, R27 ;  /* 0x00000017081b7223 */ /* 0x004fe4000000001b */
[----:B------:R-:W2:Y:S04]  /*0450*/  LDG.E R8, desc[UR4][R14.64+0x8] ;  /* 0x000008040e087981 */ /* 0x000ea8000c1e1900 */
[----:B------:R-:W2:Y:S01]  /*0460*/  LDG.E R23, desc[UR4][R16.64+0x8] ;  /* 0x0000080410177981 */ /* 0x000ea2000c1e1900 */
[----:B---3--:R-:W-:-:S03]  /*0470*/  FFMA R27, R22, R25, R27 ;  /* 0x00000019161b7223 */ /* 0x008fc6000000001b */
[----:B------:R-:W3:Y:S04]  /*0480*/  LDG.E R22, desc[UR4][R14.64+0xc] ;  /* 0x00000c040e167981 */ /* 0x000ee8000c1e1900 */
[----:B------:R0:W3:Y:S01]  /*0490*/  LDG.E R25, desc[UR4][R16.64+0xc] ;  /* 0x00000c0410197981 */ /* 0x0000e2000c1e1900 */
[----:B------:R-:W-:Y:S01]  /*04a0*/  IADD3.X R10, PT, PT, R10, -0x1, RZ, P1, !PT ;  /* 0xffffffff0a0a7810 */ /* 0x000fe20000ffe4ff */
[----:B----4-:R-:W-:Y:S01]  /*04b0*/  FFMA R27, R18, R19, R27 ;  /* 0x00000013121b7223 */ /* 0x010fe2000000001b */
[----:B------:R-:W-:Y:S02]  /*04c0*/  ISETP.NE.U32.AND P1, PT, R12, RZ, PT ;  /* 0x000000ff0c00720c */ /* 0x000fe40003f25070 */
[----:B------:R-:W-:Y:S02]  /*04d0*/  IADD3 R19, P2, PT, R14, 0x20, RZ ;  /* 0x000000200e137810 */ /* 0x000fe40007f5e0ff */
[----:B------:R-:W-:-:S02]  /*04e0*/  ISETP.NE.AND.EX P1, PT, R10, RZ, PT, P1 ;  /* 0x000000ff0a00720c */ /* 0x000fc40003f25310 */
[----:B------:R-:W-:Y:S01]  /*04f0*/  IADD3 R18, P3, PT, R16, 0x20, RZ ;  /* 0x0000002010127810 */ /* 0x000fe20007f7e0ff */
[----:B------:R-:W-:-:S04]  /*0500*/  IMAD.X R26, RZ, RZ, R15, P2 ;  /* 0x000000ffff1a7224 */ /* 0x000fc800010e060f */
[----:B0-----:R-:W-:Y:S02]  /*0510*/  IMAD.X R17, RZ, RZ, R17, P3 ;  /* 0x000000ffff117224 */ /* 0x001fe400018e0611 */
[----:B--2---:R-:W-:-:S04]  /*0520*/  FFMA R23, R8, R23, R27 ;  /* 0x0000001708177223 */ /* 0x004fc8000000001b */
[----:B---3--:R-:W-:Y:S01]  /*0530*/  FFMA R8, R22, R25, R23 ;  /* 0x0000001916087223 */ /* 0x008fe20000000017 */
[----:B------:R-:W-:Y:S06]  /*0540*/  @P1 BRA `(.L_x_2) ;  /* 0xfffffffc00701947 */ /* 0x000fec000383ffff */
.L_x_1:
[----:B------:R-:W-:Y:S05]  /*0550*/  @!P0 BRA `(.L_x_0) ;  /* 0x0000000400088947 */ /* 0x000fea0003800000 */
[----:B------:R-:W-:Y:S02]  /*0560*/  ISETP.GE.U32.AND P1, PT, R24, 0x4, PT ;  /* 0x000000041800780c */ /* 0x000fe40003f26070 */
[----:B------:R-:W-:Y:S02]  /*0570*/  LOP3.LUT R22, R20, 0x3, RZ, 0xc0, !PT ;  /* 0x0000000314167812 */ /* 0x000fe400078ec0ff */
[----:B------:R-:W-:Y:S02]  /*0580*/  ISETP.GE.U32.AND.EX P1, PT, RZ, RZ, PT, P1 ;  /* 0x000000ffff00720c */ /* 0x000fe40003f26110 */
[----:B------:R-:W-:-:S04]  /*0590*/  ISETP.NE.U32.AND P0, PT, R22, RZ, PT ;  /* 0x000000ff1600720c */ /* 0x000fc80003f05070 */
[----:B------:R-:W-:-:S07]  /*05a0*/  ISETP.NE.AND.EX P0, PT, RZ, RZ, PT, P0 ;  /* 0x000000ffff00720c */ /* 0x000fce0003f05300 */
[----:B------:R-:W-:Y:S06]  /*05b0*/  @!P1 BRA `(.L_x_3) ;  /* 0x00000000005c9947 */ /* 0x000fec0003800000 */
[----:B------:R-:W0:Y:S01]  /*05c0*/  LDCU.128 UR8, c[0x0][0x380] ;  /* 0x00007000ff0877ac */ /* 0x000e220008000c00 */
[C---:B------:R-:W-:Y:S02]  /*05d0*/  IADD3 R12, P1, PT, R11.reuse, R4, RZ ;  /* 0x000000040b0c7210 */ /* 0x040fe40007f3e0ff */
[----:B------:R-:W-:-:S03]  /*05e0*/  IADD3 R10, P3, PT, R11, R6, RZ ;  /* 0x000000060b0a7210 */ /* 0x000fc60007f7e0ff */
[C---:B------:R-:W-:Y:S02]  /*05f0*/  IMAD.X R17, R0.reuse, 0x1, R9, P1 ;  /* 0x0000000100117824 */ /* 0x040fe400008e0609 */
[----:B------:R-:W-:Y:S01]  /*0600*/  IMAD.X R15, R0, 0x1, R21, P3 ;  /* 0x00000001000f7824 */ /* 0x000fe200018e0615 */
[----:B0-----:R-:W-:Y:S02]  /*0610*/  LEA R16, P2, R12, UR8, 0x2 ;  /* 0x000000080c107c11 */ /* 0x001fe4000f8410ff */
[----:B------:R-:W-:Y:S02]  /*0620*/  LEA R14, P4, R10, UR10, 0x2 ;  /* 0x0000000a0a0e7c11 */ /* 0x000fe4000f8810ff */
[----:B------:R-:W-:Y:S02]  /*0630*/  LEA.HI.X R17, R12, UR9, R17, 0x2, P2 ;  /* 0x000000090c117c11 */ /* 0x000fe400090f1411 */
[----:B------:R-:W-:-:S03]  /*0640*/  LEA.HI.X R15, R10, UR11, R15, 0x2, P4 ;  /* 0x0000000b0a0f7c11 */ /* 0x000fc6000a0f140f */
[----:B------:R-:W2:Y:S04]  /*0650*/  LDG.E R19, desc[UR4][R16.64] ;  /* 0x0000000410137981 */ /* 0x000ea8000c1e1900 */
[----:B------:R-:W2:Y:S04]  /*0660*/  LDG.E R10, desc[UR4][R14.64] ;  /* 0x000000040e0a7981 */ /* 0x000ea8000c1e1900 */
[----:B------:R-:W3:Y:S04]  /*0670*/  LDG.E R23, desc[UR4][R16.64+0x4] ;  /* 0x0000040410177981 */ /* 0x000ee8000c1e1900 */
[----:B------:R-:W3:Y:S04]  /*0680*/  LDG.E R12, desc[UR4][R14.64+0x4] ;  /* 0x000004040e0c7981 */ /* 0x000ee8000c1e1900 */
[----:B------:R-:W4:Y:S04]  /*0690*/  LDG.E R25, desc[UR4][R16.64+0x8] ;  /* 0x0000080410197981 */ /* 0x000f28000c1e1900 */
[----:B------:R-:W4:Y:S04]  /*06a0*/  LDG.E R18, desc[UR4][R14.64+0x8] ;  /* 0x000008040e127981 */ /* 0x000f28000c1e1900 */
[----:B------:R-:W5:Y:S04]  /*06b0*/  LDG.E R27, desc[UR4][R16.64+0xc] ;  /* 0x00000c04101b7981 */ /* 0x000f68000c1e1900 */
[----:B------:R-:W5:Y:S01]  /*06c0*/  LDG.E R24, desc[UR4][R14.64+0xc] ;  /* 0x00000c040e187981 */ /* 0x000f62000c1e1900 */
[----:B------:R-:W-:-:S05]  /*06d0*/  IADD3 R11, P1, PT, R11, 0x4, RZ ;  /* 0x000000040b0b7810 */ /* 0x000fca0007f3e0ff */
[----:B------:R-:W-:Y:S02]  /*06e0*/  IMAD.X R0, RZ, RZ, R0, P1 ;  /* 0x000000ffff007224 */ /* 0x000fe400008e0600 */
[----:B--2---:R-:W-:-:S04]  /*06f0*/  FFMA R10, R19, R10, R8 ;  /* 0x0000000a130a7223 */ /* 0x004fc80000000008 */
[----:B---3--:R-:W-:-:S04]  /*0700*/  FFMA R10, R23, R12, R10 ;  /* 0x0000000c170a7223 */ /* 0x008fc8000000000a */
[----:B----4-:R-:W-:-:S04]  /*0710*/  FFMA R10, R25, R18, R10 ;  /* 0x00000012190a7223 */ /* 0x010fc8000000000a */
[----:B-----5:R-:W-:-:S07]  /*0720*/  FFMA R8, R27, R24, R10 ;  /* 0x000000181b087223 */ /* 0x020fce000000000a */
.L_x_3:
[----:B------:R-:W-:Y:S05]  /*0730*/  @!P0 BRA `(.L_x_0) ;  /* 0x0000000000908947 */ /* 0x000fea0003800000 */
[----:B------:R-:W-:Y:S01]  /*0740*/  ISETP.NE.U32.AND P0, PT, R22, 0x1, PT ;  /* 0x000000011600780c */ /* 0x000fe20003f05070 */
[----:B------:R-:W0:Y:S01]  /*0750*/  LDC.64 R18, c[0x0][0x388] ;  /* 0x0000e200ff127b82 */ /* 0x000e220000000a00 */
[----:B------:R-:W-:Y:S02]  /*0760*/  LOP3.LUT R20, R20, 0x1, RZ, 0xc0, !PT ;  /* 0x0000000114147812 */ /* 0x000fe400078ec0ff */
[----:B------:R-:W-:Y:S02]  /*0770*/  ISETP.NE.AND.EX P0, PT, RZ, RZ, PT, P0 ;  /* 0x000000ffff00720c */ /* 0x000fe40003f05300 */
[----:B------:R-:W-:-:S03]  /*0780*/  ISETP.NE.U32.AND P1, PT, R20, 0x1, PT ;  /* 0x000000011400780c */ /* 0x000fc60003f25070 */
[----:B------:R-:W1:Y:S01]  /*0790*/  LDC.64 R22, c[0x0][0x380] ;  /* 0x0000e000ff167b82 */ /* 0x000e620000000a00 */
[----:B------:R-:W-:-:S07]  /*07a0*/  ISETP.NE.U32.AND.EX P1, PT, RZ, RZ, PT, P1 ;  /* 0x000000ffff00720c */ /* 0x000fce0003f25110 */
[----:B------:R-:W2:Y:S01]  /*07b0*/  LDC.64 R16, c[0x0][0x388] ;  /* 0x0000e200ff107b82 */ /* 0x000ea20000000a00 */
[C---:B------:R-:W-:Y:S02]  /*07c0*/  @P0 IADD3 R10, P3, PT, R11.reuse, R4, RZ ;  /* 0x000000040b0a0210 */ /* 0x040fe40007f7e0ff */
[CC--:B------:R-:W-:Y:S02]  /*07d0*/  @P0 IADD3 R5, P5, PT, R11.reuse, R6.reuse, RZ ;  /* 0x000000060b050210 */ /* 0x0c0fe40007fbe0ff */
[----:B------:R-:W-:Y:S01]  /*07e0*/  @P0 IADD3 R11, P4, PT, R11, 0x2, RZ ;  /* 0x000000020b0b0810 */ /* 0x000fe20007f9e0ff */
[C---:B------:R-:W-:Y:S02]  /*07f0*/  @P0 IMAD.X R12, R0.reuse, 0x1, R9, P3 ;  /* 0x00000001000c0824 */ /* 0x040fe400018e0609 */
[----:B------:R-:W3:Y:S01]  /*0800*/  LDC.64 R14, c[0x0][0x380] ;  /* 0x0000e000ff0e7b82 */ /* 0x000ee20000000a00 */
[----:B------:R-:W-:Y:S01]  /*0810*/  @!P1 IADD3 R7, P2, PT, R11, R6, RZ ;  /* 0x000000060b079210 */ /* 0x000fe20007f5e0ff */
[----:B------:R-:W-:Y:S01]  /*0820*/  @P0 IMAD.X R6, R0, 0x1, R21, P5 ;  /* 0x0000000100060824 */ /* 0x000fe200028e0615 */
[----:B0-----:R-:W-:Y:S01]  /*0830*/  @P0 LEA R18, P5, R5, R18, 0x2 ;  /* 0x0000001205120211 */ /* 0x001fe200078a10ff */
[----:B------:R-:W-:Y:S01]  /*0840*/  @P0 IMAD.X R0, RZ, RZ, R0, P4 ;  /* 0x000000ffff000224 */ /* 0x000fe200020e0600 */
[----:B------:R-:W-:-:S02]  /*0850*/  @!P1 IADD3 R4, P4, PT, R11, R4, RZ ;  /* 0x000000040b049210 */ /* 0x000fc40007f9e0ff */
[----:B------:R-:W-:Y:S02]  /*0860*/  @P0 LEA.HI.X R19, R5, R19, R6, 0x2, P5 ;  /* 0x0000001305130211 */ /* 0x000fe400028f1406 */
[----:B-1----:R-:W-:-:S03]  /*0870*/  @P0 LEA R22, P3, R10, R22, 0x2 ;  /* 0x000000160a160211 */ /* 0x002fc600078610ff */
[----:B------:R-:W4:Y:S01]  /*0880*/  @P0 LDG.E R6, desc[UR4][R18.64] ;  /* 0x0000000412060981 */ /* 0x000f22000c1e1900 */
[----:B------:R-:W-:Y:S01]  /*0890*/  @P0 LEA.HI.X R23, R10, R23, R12, 0x2, P3 ;  /* 0x000000170a170211 */ /* 0x000fe200018f140c */
[C---:B------:R-:W-:Y:S01]  /*08a0*/  @!P1 IMAD.X R10, R0.reuse, 0x1, R21, P2 ;  /* 0x00000001000a9824 */ /* 0x040fe200010e0615 */
[C---:B--2---:R-:W-:Y:S01]  /*08b0*/  @!P1 LEA R16, P2, R7.reuse, R16, 0x2 ;  /* 0x0000001007109211 */ /* 0x044fe200078410ff */
[----:B------:R-:W-:Y:S02]  /*08c0*/  @!P1 IMAD.X R0, R0, 0x1, R9, P4 ;  /* 0x0000000100009824 */ /* 0x000fe400020e0609 */
[----:B------:R-:W4:Y:S01]  /*08d0*/  @P0 LDG.E R5, desc[UR4][R22.64] ;  /* 0x0000000416050981 */ /* 0x000f22000c1e1900 */
[----:B------:R-:W-:Y:S02]  /*08e0*/  @!P1 LEA.HI.X R17, R7, R17, R10, 0x2, P2 ;  /* 0x0000001107119211 */ /* 0x000fe400010f140a */
[----:B---3--:R-:W-:-:S03]  /*08f0*/  @!P1 LEA R14, P2, R4, R14, 0x2 ;  /* 0x0000000e040e9211 */ /* 0x008fc600078410ff */
[----:B------:R-:W2:Y:S01]  /*0900*/  @!P1 LDG.E R16, desc[UR4][R16.64] ;  /* 0x0000000410109981 */ /* 0x000ea2000c1e1900 */
[----:B------:R-:W-:-:S03]  /*0910*/  @!P1 LEA.HI.X R15, R4, R15, R0, 0x2, P2 ;  /* 0x0000000f040f9211 */ /* 0x000fc600010f1400 */
[----:B------:R-:W3:Y:S04]  /*0920*/  @P0 LDG.E R0, desc[UR4][R22.64+0x4] ;  /* 0x0000040416000981 */ /* 0x000ee8000c1e1900 */
[----:B------:R-:W3:Y:S04]  /*0930*/  @P0 LDG.E R4, desc[UR4][R18.64+0x4] ;  /* 0x0000040412040981 */ /* 0x000ee8000c1e1900 */
[----:B------:R-:W2:Y:S01]  /*0940*/  @!P1 LDG.E R15, desc[UR4][R14.64] ;  /* 0x000000040e0f9981 */ /* 0x000ea2000c1e1900 */
[----:B----4-:R-:W-:-:S04]  /*0950*/  @P0 FFMA R5, R5, R6, R8 ;  /* 0x0000000605050223 */ /* 0x010fc80000000008 */
[----:B---3--:R-:W-:-:S04]  /*0960*/  @P0 FFMA R8, R0, R4, R5 ;  /* 0x0000000400080223 */ /* 0x008fc80000000005 */
[----:B--2---:R-:W-:-:S07]  /*0970*/  @!P1 FFMA R8, R15, R16, R8 ;  /* 0x000000100f089223 */ /* 0x004fce0000000008 */
.L_x_0:
[----:B------:R-:W0:Y:S02]  /*0980*/  LDCU.128 UR8, c[0x0][0x390] ;  /* 0x00007200ff0877ac */ /* 0x000e240008000c00 */
[----:B0-----:R-:W-:-:S04]  /*0990*/  LEA R4, P0, R2, UR8, 0x2 ;  /* 0x0000000802047c11 */ /* 0x001fc8000f8010ff */
[----:B------:R-:W-:-:S06]  /*09a0*/  LEA.HI.X R5, R2, UR9, RZ, 0x2, P0 ;  /* 0x0000000902057c11 */ /* 0x000fcc00080f14ff */
[----:B------:R-:W2:Y:S01]  /*09b0*/  LDG.E R5, desc[UR4][R4.64] ;  /* 0x0000000404057981 */ /* 0x000ea2000c1e1900 */
[----:B------:R-:W-:Y:S02]  /*09c0*/  IMAD.MOV.U32 R3, RZ, RZ, RZ ;  /* 0x000000ffff037224 */ /* 0x000fe400078e00ff */
[----:B------:R-:W-:-:S04]  /*09d0*/  IMAD.WIDE.U32 R2, R13, UR6, R2 ;  /* 0x000000060d027c25 */ /* 0x000fc8000f8e0002 */
[----:B------:R-:W-:Y:S01]  /*09e0*/  IMAD R13, R13, UR7, R3 ;  /* 0x000000070d0d7c24 */ /* 0x000fe2000f8e0203 */
[----:B------:R-:W-:-:S04]  /*09f0*/  LEA R6, P0, R2, UR10, 0x2 ;  /* 0x0000000a02067c11 */ /* 0x000fc8000f8010ff */
[----:B------:R-:W-:Y:S01]  /*0a00*/  LEA.HI.X R7, R2, UR11, R13, 0x2, P0 ;  /* 0x0000000b02077c11 */ /* 0x000fe200080f140d */
[----:B--2---:R-:W-:-:S05]  /*0a10*/  FADD R8, R5, R8 ;  /* 0x0000000805087221 */ /* 0x004fca0000000000 */
[----:B------:R-:W-:-:S05]  /*0a20*/  FMNMX R3, RZ, R8, !PT ;  /* 0x00000008ff037209 */ /* 0x000fca0007800000 */
[----:B------:R-:W-:Y:S01]  /*0a30*/  STG.E desc[UR4][R6.64], R3 ;  /* 0x0000000306007986 */ /* 0x000fe2000c101904 */
[----:B------:R-:W-:Y:S05]  /*0a40*/  EXIT ;  /* 0x000000000000794d */ /* 0x000fea0003800000 */
.L_x_4:
[----:B------:R-:W-:-:S00]  /*0a50*/  BRA `(.L_x_4) ;  /* 0xfffffffc00fc7947 */ /* 0x000fc0000383ffff */
[----:B------:R-:W-:-:S00]  /*0a60*/  NOP ;  /* 0x0000000000007918 */ /* 0x000fc00000000000 */
        /* <DEDUP_REMOVED lines=9> */
.L_x_5:


//--------------------- .nv.shared.reserved.0     --------------------------
	.section	.nv.shared.reserved.0,"aw",@nobits
	.weak		__nv_reservedSMEM_offset_0_alias
	.size		__nv_reservedSMEM_offset_0_alias, 0, 64
	.other		__nv_reservedSMEM_offset_0_alias,@"STO_CUDA_RESERVED_SHARED STV_DEFAULT"
__nv_reservedSMEM_offset_0_alias:
	.zero		0
	.zero		64


//--------------------- .nv.constant0._Z26reference_gemm_relu_kernelPKfS0_S0_Pfmmm --------------------------
	.section	.nv.constant0._Z26reference_gemm_relu_kernelPKfS0_S0_Pfmmm,"a",@progbits
	.sectionflags	@""
	.align	4
.nv.constant0._Z26reference_gemm_relu_kernelPKfS0_S0_Pfmmm:
	.zero		952


//--------------------- SYMBOLS --------------------------

	.type		.nv.reservedSmem.offset0,@object
	.size		.nv.reservedSmem.offset0,0x4
